//
// Generated by NVIDIA NVVM Compiler
//
// Compiler Build ID: CL-36424714
// Cuda compilation tools, release 13.0, V13.0.88
// Based on NVVM 20.0.0
//

.version 9.0
.target sm_100
.address_size 64

	// .globl	_Z5daxpyPdS_S_l

.visible .entry _Z5daxpyPdS_S_l(
	.param .u64 .ptr .align 1 _Z5daxpyPdS_S_l_param_0,
	.param .u64 .ptr .align 1 _Z5daxpyPdS_S_l_param_1,
	.param .u64 .ptr .align 1 _Z5daxpyPdS_S_l_param_2,
	.param .u64 _Z5daxpyPdS_S_l_param_3
)
{
	.reg .pred 	%p<2>;
	.reg .b32 	%r<5>;
	.reg .b64 	%rd<13>;
	.reg .b64 	%fd<4>;

	ld.param.u64 	%rd2, [_Z5daxpyPdS_S_l_param_0];
	ld.param.u64 	%rd3, [_Z5daxpyPdS_S_l_param_1];
	ld.param.u64 	%rd4, [_Z5daxpyPdS_S_l_param_2];
	ld.param.u64 	%rd5, [_Z5daxpyPdS_S_l_param_3];
	mov.u32 	%r1, %tid.x;
	mov.u32 	%r2, %ntid.x;
	mov.u32 	%r3, %ctaid.x;
	mad.lo.s32 	%r4, %r2, %r3, %r1;
	cvt.s64.s32 	%rd1, %r4;
	setp.le.s64 	%p1, %rd5, %rd1;
	@%p1 bra 	$L__BB0_2;
	cvta.to.global.u64 	%rd6, %rd3;
	cvta.to.global.u64 	%rd7, %rd4;
	cvta.to.global.u64 	%rd8, %rd2;
	shl.b64 	%rd9, %rd1, 3;
	add.s64 	%rd10, %rd6, %rd9;
	ld.global.f64 	%fd1, [%rd10];
	add.s64 	%rd11, %rd7, %rd9;
	ld.global.f64 	%fd2, [%rd11];
	fma.rn.f64 	%fd3, %fd1, 0d3FF3333333333333, %fd2;
	add.s64 	%rd12, %rd8, %rd9;
	st.global.f64 	[%rd12], %fd3;
$L__BB0_2:
	ret;

}
	// .globl	_Z6daxpy2PdS_S_l
.visible .entry _Z6daxpy2PdS_S_l(
	.param .u64 .ptr .align 1 _Z6daxpy2PdS_S_l_param_0,
	.param .u64 .ptr .align 1 _Z6daxpy2PdS_S_l_param_1,
	.param .u64 .ptr .align 1 _Z6daxpy2PdS_S_l_param_2,
	.param .u64 _Z6daxpy2PdS_S_l_param_3
)
{
	.reg .pred 	%p<8>;
	.reg .b32 	%r<10>;
	.reg .b64 	%rd<58>;
	.reg .b64 	%fd<16>;

	ld.param.u64 	%rd25, [_Z6daxpy2PdS_S_l_param_0];
	ld.param.u64 	%rd26, [_Z6daxpy2PdS_S_l_param_1];
	ld.param.u64 	%rd27, [_Z6daxpy2PdS_S_l_param_2];
	ld.param.u64 	%rd24, [_Z6daxpy2PdS_S_l_param_3];
	cvta.to.global.u64 	%rd1, %rd25;
	cvta.to.global.u64 	%rd2, %rd27;
	cvta.to.global.u64 	%rd3, %rd26;
	mov.u32 	%r2, %ctaid.x;
	mov.u32 	%r1, %ntid.x;
	mov.u32 	%r3, %tid.x;
	mad.lo.s32 	%r4, %r2, %r1, %r3;
	cvt.s64.s32 	%rd56, %r4;
	setp.le.s64 	%p1, %rd24, %rd56;
	@%p1 bra 	$L__BB1_10;
	mov.u32 	%r5, %nctaid.x;
	mul.lo.s32 	%r6, %r1, %r5;
	cvt.u64.u32 	%rd5, %r6;
	add.s64 	%rd28, %rd56, %rd5;
	max.s64 	%rd29, %rd24, %rd28;
	setp.lt.s64 	%p2, %rd28, %rd24;
	selp.u64 	%rd6, 1, 0, %p2;
	add.s64 	%rd30, %rd28, %rd6;
	sub.s64 	%rd7, %rd29, %rd30;
	and.b64  	%rd31, %rd7, -4294967296;
	setp.ne.s64 	%p3, %rd31, 0;
	@%p3 bra 	$L__BB1_3;
	cvt.u32.u64 	%r7, %rd5;
	cvt.u32.u64 	%r8, %rd7;
	div.u32 	%r9, %r8, %r7;
	cvt.u64.u32 	%rd52, %r9;
	bra.uni 	$L__BB1_4;
$L__BB1_3:
	div.u64 	%rd52, %rd7, %rd5;
$L__BB1_4:
	add.s64 	%rd11, %rd52, %rd6;
	and.b64  	%rd32, %rd11, 3;
	setp.eq.s64 	%p4, %rd32, 3;
	@%p4 bra 	$L__BB1_7;
	shl.b64 	%rd54, %rd56, 3;
	shl.b64 	%rd13, %rd5, 3;
	add.s64 	%rd33, %rd11, 1;
	and.b64  	%rd53, %rd33, 3;
$L__BB1_6:
	.pragma "nounroll";
	add.s64 	%rd34, %rd3, %rd54;
	ld.global.f64 	%fd1, [%rd34];
	add.s64 	%rd35, %rd2, %rd54;
	ld.global.f64 	%fd2, [%rd35];
	fma.rn.f64 	%fd3, %fd1, 0d3FF3333333333333, %fd2;
	add.s64 	%rd36, %rd1, %rd54;
	st.global.f64 	[%rd36], %fd3;
	add.s64 	%rd56, %rd56, %rd5;
	add.s64 	%rd54, %rd54, %rd13;
	add.s64 	%rd53, %rd53, -1;
	setp.ne.s64 	%p5, %rd53, 0;
	@%p5 bra 	$L__BB1_6;
$L__BB1_7:
	setp.lt.u64 	%p6, %rd11, 3;
	@%p6 bra 	$L__BB1_10;
	shl.b64 	%rd41, %rd5, 3;
	shl.b64 	%rd51, %rd5, 2;
$L__BB1_9:
	shl.b64 	%rd37, %rd56, 3;
	add.s64 	%rd38, %rd3, %rd37;
	ld.global.f64 	%fd4, [%rd38];
	add.s64 	%rd39, %rd2, %rd37;
	ld.global.f64 	%fd5, [%rd39];
	fma.rn.f64 	%fd6, %fd4, 0d3FF3333333333333, %fd5;
	add.s64 	%rd40, %rd1, %rd37;
	st.global.f64 	[%rd40], %fd6;
	add.s64 	%rd42, %rd38, %rd41;
	ld.global.f64 	%fd7, [%rd42];
	add.s64 	%rd43, %rd39, %rd41;
	ld.global.f64 	%fd8, [%rd43];
	fma.rn.f64 	%fd9, %fd7, 0d3FF3333333333333, %fd8;
	add.s64 	%rd44, %rd40, %rd41;
	st.global.f64 	[%rd44], %fd9;
	add.s64 	%rd45, %rd42, %rd41;
	ld.global.f64 	%fd10, [%rd45];
	add.s64 	%rd46, %rd43, %rd41;
	ld.global.f64 	%fd11, [%rd46];
	fma.rn.f64 	%fd12, %fd10, 0d3FF3333333333333, %fd11;
	add.s64 	%rd47, %rd44, %rd41;
	st.global.f64 	[%rd47], %fd12;
	add.s64 	%rd48, %rd45, %rd41;
	ld.global.f64 	%fd13, [%rd48];
	add.s64 	%rd49, %rd46, %rd41;
	ld.global.f64 	%fd14, [%rd49];
	fma.rn.f64 	%fd15, %fd13, 0d3FF3333333333333, %fd14;
	add.s64 	%rd50, %rd47, %rd41;
	st.global.f64 	[%rd50], %fd15;
	add.s64 	%rd56, %rd51, %rd56;
	setp.lt.s64 	%p7, %rd56, %rd24;
	@%p7 bra 	$L__BB1_9;
$L__BB1_10:
	ret;

}


// ===== COMPILED SASS (sm_100) =====

	.target	sm_100

	.elftype	@"ET_EXEC"


//--------------------- .note.nv.tkinfo           --------------------------
	.section	.note.nv.tkinfo,"",@"SHT_NOTE"
	.sectionflags	@"SHF_NOTE_NV_TKINFO"
	.tkinfo
        /*0018*/ 	.word	0x00000002
        /*0030*/ 	.string	""
        /*0030*/ 	.string	"ptxas"
        /*0030*/ 	.string	"Cuda compilation tools, release 13.0, V13.0.88"
        /*0030*/ 	.string	"Build cuda_13.0.r13.0/compiler.36424714_0"
        /*0030*/ 	.string	"-arch sm_100 -m 64 "



//--------------------- .note.nv.cuinfo           --------------------------
	.section	.note.nv.cuinfo,"",@"SHT_NOTE"
	.sectionflags	@"SHF_NOTE_NV_CUINFO"
        /*0018*/ 	.short	0x0002
        /*001a*/ 	.short	0x0064
        /*001c*/ 	.short	0x0082
	.zero		2


//--------------------- .nv.info                  --------------------------
	.section	.nv.info,"",@"SHT_CUDA_INFO"
	.align	4


	//----- nvinfo : EIATTR_REGCOUNT
	.align		4
        /*0000*/ 	.byte	0x04, 0x2f
        /*0002*/ 	.short	(.L_1 - .L_0)
	.align		4
.L_0:
        /*0004*/ 	.word	index@(_Z5daxpyPdS_S_l)
        /*0008*/ 	.word	0x0000000c


	//----- nvinfo : EIATTR_FRAME_SIZE
	.align		4
.L_1:
        /*000c*/ 	.byte	0x04, 0x11
        /*000e*/ 	.short	(.L_3 - .L_2)
	.align		4
.L_2:
        /*0010*/ 	.word	index@(_Z5daxpyPdS_S_l)
        /*0014*/ 	.word	0x00000000


	//----- nvinfo : EIATTR_REGCOUNT
	.align		4
.L_3:
        /*0018*/ 	.byte	0x04, 0x2f
        /*001a*/ 	.short	(.L_5 - .L_4)
	.align		4
.L_4:
        /*001c*/ 	.word	index@(_Z6daxpy2PdS_S_l)
        /*0020*/ 	.word	0x0000001e


	//----- nvinfo : EIATTR_FRAME_SIZE
	.align		4
.L_5:
        /*0024*/ 	.byte	0x04, 0x11
        /*0026*/ 	.short	(.L_7 - .L_6)
	.align		4
.L_6:
        /*0028*/ 	.word	index@($__internal_0_$__cuda_sm20_div_u64)
        /*002c*/ 	.word	0x00000000


	//----- nvinfo : EIATTR_FRAME_SIZE
	.align		4
.L_7:
        /*0030*/ 	.byte	0x04, 0x11
        /*0032*/ 	.short	(.L_9 - .L_8)
	.align		4
.L_8:
        /*0034*/ 	.word	index@(_Z6daxpy2PdS_S_l)
        /*0038*/ 	.word	0x00000000


	//----- nvinfo : EIATTR_MIN_STACK_SIZE
	.align		4
.L_9:
        /*003c*/ 	.byte	0x04, 0x12
        /*003e*/ 	.short	(.L_11 - .L_10)
	.align		4
.L_10:
        /*0040*/ 	.word	index@(_Z6daxpy2PdS_S_l)
        /*0044*/ 	.word	0x00000000


	//----- nvinfo : EIATTR_MIN_STACK_SIZE
	.align		4
.L_11:
        /*0048*/ 	.byte	0x04, 0x12
        /*004a*/ 	.short	(.L_13 - .L_12)
	.align		4
.L_12:
        /*004c*/ 	.word	index@(_Z5daxpyPdS_S_l)
        /*0050*/ 	.word	0x00000000
.L_13:


//--------------------- .nv.compat                --------------------------
	.section	.nv.compat,"",@"SHT_CUDA_COMPAT_INFO"
	.align	4
        /*0000*/ 	.byte	0x02, 0x09, 0x00, 0x00, 0x02, 0x02, 0x01, 0x00, 0x02, 0x05, 0x05, 0x00, 0x03, 0x07, 0x01, 0x01
        /*0010*/ 	.byte	0x02, 0x03, 0x00, 0x00, 0x02, 0x06, 0x01, 0x00, 0x04, 0x0b, 0x08, 0x00, 0x01, 0x00, 0x00, 0x00
        /*0020*/ 	.byte	0x00, 0x00, 0x00, 0x00


//--------------------- .nv.info._Z6daxpy2PdS_S_l --------------------------
	.section	.nv.info._Z6daxpy2PdS_S_l,"",@"SHT_CUDA_INFO"
	.sectionflags	@""
	.align	4


	//----- nvinfo : EIATTR_CUDA_API_VERSION
	.align		4
        /*0000*/ 	.byte	0x04, 0x37
        /*0002*/ 	.short	(.L_15 - .L_14)
.L_14:
        /*0004*/ 	.word	0x00000082


	//----- nvinfo : EIATTR_KPARAM_INFO
	.align		4
.L_15:
        /*0008*/ 	.byte	0x04, 0x17
        /*000a*/ 	.short	(.L_17 - .L_16)
.L_16:
        /*000c*/ 	.word	0x00000000
        /*0010*/ 	.short	0x0003
        /*0012*/ 	.short	0x0018
        /*0014*/ 	.byte	0x00, 0xf0, 0x21, 0x00


	//----- nvinfo : EIATTR_KPARAM_INFO
	.align		4
.L_17:
        /*0018*/ 	.byte	0x04, 0x17
        /*001a*/ 	.short	(.L_19 - .L_18)
.L_18:
        /*001c*/ 	.word	0x00000000
        /*0020*/ 	.short	0x0002
        /*0022*/ 	.short	0x0010
        /*0024*/ 	.byte	0x00, 0xf5, 0x21, 0x00


	//----- nvinfo : EIATTR_KPARAM_INFO
	.align		4
.L_19:
        /*0028*/ 	.byte	0x04, 0x17
        /*002a*/ 	.short	(.L_21 - .L_20)
.L_20:
        /*002c*/ 	.word	0x00000000
        /*0030*/ 	.short	0x0001
        /*0032*/ 	.short	0x0008
        /*0034*/ 	.byte	0x00, 0xf5, 0x21, 0x00


	//----- nvinfo : EIATTR_KPARAM_INFO
	.align		4
.L_21:
        /*0038*/ 	.byte	0x04, 0x17
        /*003a*/ 	.short	(.L_23 - .L_22)
.L_22:
        /*003c*/ 	.word	0x00000000
        /*0040*/ 	.short	0x0000
        /*0042*/ 	.short	0x0000
        /*0044*/ 	.byte	0x00, 0xf5, 0x21, 0x00


	//----- nvinfo : EIATTR_SPARSE_MMA_MASK
	.align		4
.L_23:
        /*0048*/ 	.byte	0x03, 0x50
        /*004a*/ 	.short	0x0000


	//----- nvinfo : EIATTR_MAXREG_COUNT
	.align		4
        /*004c*/ 	.byte	0x03, 0x1b
        /*004e*/ 	.short	0x00ff


	//----- nvinfo : EIATTR_MERCURY_ISA_VERSION
	.align		4
        /*0050*/ 	.byte	0x03, 0x5f
        /*0052*/ 	.short	0x0101


	//----- nvinfo : EIATTR_VRC_CTA_INIT_COUNT
	.align		4
        /*0054*/ 	.byte	0x02, 0x4a
	.zero		1
	.zero		1


	//----- nvinfo : EIATTR_EXIT_INSTR_OFFSETS
	.align		4
        /*0058*/ 	.byte	0x04, 0x1c
        /*005a*/ 	.short	(.L_25 - .L_24)


	//   ....[0]....
.L_24:
        /*005c*/ 	.word	0x00000090


	//   ....[1]....
        /*0060*/ 	.word	0x000005a0


	//   ....[2]....
        /*0064*/ 	.word	0x00000900


	//----- nvinfo : EIATTR_CRS_STACK_SIZE
	.align		4
.L_25:
        /*0068*/ 	.byte	0x04, 0x1e
        /*006a*/ 	.short	(.L_27 - .L_26)
.L_26:
        /*006c*/ 	.word	0x00000000


	//----- nvinfo : EIATTR_CBANK_PARAM_SIZE
	.align		4
.L_27:
        /*0070*/ 	.byte	0x03, 0x19
        /*0072*/ 	.short	0x0020


	//----- nvinfo : EIATTR_PARAM_CBANK
	.align		4
        /*0074*/ 	.byte	0x04, 0x0a
        /*0076*/ 	.short	(.L_29 - .L_28)
	.align		4
.L_28:
        /*0078*/ 	.word	index@(.nv.constant0._Z6daxpy2PdS_S_l)
        /*007c*/ 	.short	0x0380
        /*007e*/ 	.short	0x0020


	//----- nvinfo : EIATTR_SW_WAR
	.align		4
.L_29:
        /*0080*/ 	.byte	0x04, 0x36
        /*0082*/ 	.short	(.L_31 - .L_30)
.L_30:
        /*0084*/ 	.word	0x00000008
.L_31:


//--------------------- .nv.info._Z5daxpyPdS_S_l  --------------------------
	.section	.nv.info._Z5daxpyPdS_S_l,"",@"SHT_CUDA_INFO"
	.sectionflags	@""
	.align	4


	//----- nvinfo : EIATTR_CUDA_API_VERSION
	.align		4
        /*0000*/ 	.byte	0x04, 0x37
        /*0002*/ 	.short	(.L_33 - .L_32)
.L_32:
        /*0004*/ 	.word	0x00000082


	//----- nvinfo : EIATTR_KPARAM_INFO
	.align		4
.L_33:
        /*0008*/ 	.byte	0x04, 0x17
        /*000a*/ 	.short	(.L_35 - .L_34)
.L_34:
        /*000c*/ 	.word	0x00000000
        /*0010*/ 	.short	0x0003
        /*0012*/ 	.short	0x0018
        /*0014*/ 	.byte	0x00, 0xf0, 0x21, 0x00


	//----- nvinfo : EIATTR_KPARAM_INFO
	.align		4
.L_35:
        /*0018*/ 	.byte	0x04, 0x17
        /*001a*/ 	.short	(.L_37 - .L_36)
.L_36:
        /*001c*/ 	.word	0x00000000
        /*0020*/ 	.short	0x0002
        /*0022*/ 	.short	0x0010
        /*0024*/ 	.byte	0x00, 0xf5, 0x21, 0x00


	//----- nvinfo : EIATTR_KPARAM_INFO
	.align		4
.L_37:
        /*0028*/ 	.byte	0x04, 0x17
        /*002a*/ 	.short	(.L_39 - .L_38)
.L_38:
        /*002c*/ 	.word	0x00000000
        /*0030*/ 	.short	0x0001
        /*0032*/ 	.short	0x0008
        /*0034*/ 	.byte	0x00, 0xf5, 0x21, 0x00


	//----- nvinfo : EIATTR_KPARAM_INFO
	.align		4
.L_39:
        /*0038*/ 	.byte	0x04, 0x17
        /*003a*/ 	.short	(.L_41 - .L_40)
.L_40:
        /*003c*/ 	.word	0x00000000
        /*0040*/ 	.short	0x0000
        /*0042*/ 	.short	0x0000
        /*0044*/ 	.byte	0x00, 0xf5, 0x21, 0x00


	//----- nvinfo : EIATTR_SPARSE_MMA_MASK
	.align		4
.L_41:
        /*0048*/ 	.byte	0x03, 0x50
        /*004a*/ 	.short	0x0000


	//----- nvinfo : EIATTR_MAXREG_COUNT
	.align		4
        /*004c*/ 	.byte	0x03, 0x1b
        /*004e*/ 	.short	0x00ff


	//----- nvinfo : EIATTR_MERCURY_ISA_VERSION
	.align		4
        /*0050*/ 	.byte	0x03, 0x5f
        /*0052*/ 	.short	0x0101


	//----- nvinfo : EIATTR_VRC_CTA_INIT_COUNT
	.align		4
        /*0054*/ 	.byte	0x02, 0x4a
	.zero		1
	.zero		1


	//----- nvinfo : EIATTR_EXIT_INSTR_OFFSETS
	.align		4
        /*0058*/ 	.byte	0x04, 0x1c
        /*005a*/ 	.short	(.L_43 - .L_42)


	//   ....[0]....
.L_42:
        /*005c*/ 	.word	0x00000090


	//   ....[1]....
        /*0060*/ 	.word	0x000001b0


	//----- nvinfo : EIATTR_CBANK_PARAM_SIZE
	.align		4
.L_43:
        /*0064*/ 	.byte	0x03, 0x19
        /*0066*/ 	.short	0x0020


	//----- nvinfo : EIATTR_PARAM_CBANK
	.align		4
        /*0068*/ 	.byte	0x04, 0x0a
        /*006a*/ 	.short	(.L_45 - .L_44)
	.align		4
.L_44:
        /*006c*/ 	.word	index@(.nv.constant0._Z5daxpyPdS_S_l)
        /*0070*/ 	.short	0x0380
        /*0072*/ 	.short	0x0020


	//----- nvinfo : EIATTR_SW_WAR
	.align		4
.L_45:
        /*0074*/ 	.byte	0x04, 0x36
        /*0076*/ 	.short	(.L_47 - .L_46)
.L_46:
        /*0078*/ 	.word	0x00000008
.L_47:


//--------------------- .nv.callgraph             --------------------------
	.section	.nv.callgraph,"",@"SHT_CUDA_CALLGRAPH"
	.align	4
	.sectionentsize	8
	.align		4
        /*0000*/ 	.word	0x00000000
	.align		4
        /*0004*/ 	.word	0xffffffff
	.align		4
        /*0008*/ 	.word	0x00000000
	.align		4
        /*000c*/ 	.word	0xfffffffe
	.align		4
        /*0010*/ 	.word	0x00000000
	.align		4
        /*0014*/ 	.word	0xfffffffd
	.align		4
        /*0018*/ 	.word	0x00000000
	.align		4
        /*001c*/ 	.word	0xfffffffc


//--------------------- .text._Z6daxpy2PdS_S_l    --------------------------
	.section	.text._Z6daxpy2PdS_S_l,"ax",@progbits
	.align	128
        .global         _Z6daxpy2PdS_S_l
        .type           _Z6daxpy2PdS_S_l,@function
        .size           _Z6daxpy2PdS_S_l,(.L_x_9 - _Z6daxpy2PdS_S_l)
        .other          _Z6daxpy2PdS_S_l,@"STO_CUDA_ENTRY STV_DEFAULT"
_Z6daxpy2PdS_S_l:
.text._Z6daxpy2PdS_S_l:
[----:B------:R-:W-:Y:S01]  /*0000*/  LDC R1, c[0x0][0x37c] ;  /* 0x0000df00ff017b82 */ /* 0x000fe20000000800 */
[----:B------:R-:W0:Y:S07]  /*0010*/  S2R R5, SR_TID.X ;  /* 0x0000000000057919 */ /* 0x000e2e0000002100 */
[----:B------:R-:W0:Y:S01]  /*0020*/  S2UR UR4, SR_CTAID.X ;  /* 0x00000000000479c3 */ /* 0x000e220000002500 */
[----:B------:R-:W1:Y:S07]  /*0030*/  LDCU.64 UR6, c[0x0][0x398] ;  /* 0x00007300ff0677ac */ /* 0x000e6e0008000a00 */
[----:B------:R-:W0:Y:S02]  /*0040*/  LDC R0, c[0x0][0x360] ;  /* 0x0000d800ff007b82 */ /* 0x000e240000000800 */
[----:B0-----:R-:W-:-:S05]  /*0050*/  IMAD R5, R0, UR4, R5 ;  /* 0x0000000400057c24 */ /* 0x001fca000f8e0205 */
[----:B-1----:R-:W-:Y:S02]  /*0060*/  ISETP.GE.U32.AND P0, PT, R5, UR6, PT ;  /* 0x0000000605007c0c */ /* 0x002fe4000bf06070 */
[----:B------:R-:W-:-:S04]  /*0070*/  SHF.R.S32.HI R3, RZ, 0x1f, R5 ;  /* 0x0000001fff037819 */ /* 0x000fc80000011405 */
[----:B------:R-:W-:-:S13]  /*0080*/  ISETP.GE.AND.EX P0, PT, R3, UR7, PT, P0 ;  /* 0x0000000703007c0c */ /* 0x000fda000bf06300 */
[----:B------:R-:W-:Y:S05]  /*0090*/  @P0 EXIT ;  /* 0x000000000000094d */ /* 0x000fea0003800000 */
[----:B------:R-:W0:Y:S01]  /*00a0*/  LDCU UR4, c[0x0][0x370] ;  /* 0x00006e00ff0477ac */ /* 0x000e220008000800 */
[----:B------:R-:W-:Y:S01]  /*00b0*/  BSSY.RECONVERGENT B0, `(.L_x_0) ;  /* 0x0000027000007945 */ /* 0x000fe20003800200 */
[----:B0-----:R-:W-:-:S05]  /*00c0*/  IMAD R0, R0, UR4, RZ ;  /* 0x0000000400007c24 */ /* 0x001fca000f8e02ff */
[----:B------:R-:W-:-:S04]  /*00d0*/  IADD3 R4, P0, PT, R0, R5, RZ ;  /* 0x0000000500047210 */ /* 0x000fc80007f1e0ff */
[C---:B------:R-:W-:Y:S01]  /*00e0*/  ISETP.GT.U32.AND P1, PT, R4.reuse, UR6, PT ;  /* 0x0000000604007c0c */ /* 0x040fe2000bf24070 */
[----:B------:R-:W-:Y:S01]  /*00f0*/  IMAD.X R9, RZ, RZ, R3, P0 ;  /* 0x000000ffff097224 */ /* 0x000fe200000e0603 */
[----:B------:R-:W-:-:S04]  /*0100*/  ISETP.GE.U32.AND P0, PT, R4, UR6, PT ;  /* 0x0000000604007c0c */ /* 0x000fc8000bf06070 */
[C---:B------:R-:W-:Y:S02]  /*0110*/  ISETP.GT.AND.EX P1, PT, R9.reuse, UR7, PT, P1 ;  /* 0x0000000709007c0c */ /* 0x040fe4000bf24310 */
[C---:B------:R-:W-:Y:S02]  /*0120*/  ISETP.GE.AND.EX P0, PT, R9.reuse, UR7, PT, P0 ;  /* 0x0000000709007c0c */ /* 0x040fe4000bf06300 */
[----:B------:R-:W-:Y:S02]  /*0130*/  SEL R7, R4, UR6, P1 ;  /* 0x0000000604077c07 */ /* 0x000fe40008800000 */
[----:B------:R-:W-:Y:S02]  /*0140*/  SEL R2, RZ, 0x1, P0 ;  /* 0x00000001ff027807 */ /* 0x000fe40000000000 */
[----:B------:R-:W-:Y:S02]  /*0150*/  SEL R6, R9, UR7, P1 ;  /* 0x0000000709067c07 */ /* 0x000fe40008800000 */
[----:B------:R-:W-:-:S04]  /*0160*/  IADD3 R7, P0, P1, R7, -R4, -R2 ;  /* 0x8000000407077210 */ /* 0x000fc8000791e802 */
[----:B------:R-:W-:-:S04]  /*0170*/  IADD3.X R6, PT, PT, R6, -0x1, ~R9, P0, P1 ;  /* 0xffffffff06067810 */ /* 0x000fc800007e2c09 */
[----:B------:R-:W-:-:S13]  /*0180*/  ISETP.NE.U32.AND P0, PT, R6, RZ, PT ;  /* 0x000000ff0600720c */ /* 0x000fda0003f05070 */
[----:B------:R-:W-:Y:S05]  /*0190*/  @P0 BRA `(.L_x_1) ;  /* 0x0000000000500947 */ /* 0x000fea0003800000 */
[----:B------:R-:W0:Y:S01]  /*01a0*/  I2F.U32.RP R4, R0 ;  /* 0x0000000000047306 */ /* 0x000e220000209000 */
[----:B------:R-:W-:Y:S01]  /*01b0*/  IMAD.MOV R11, RZ, RZ, -R0 ;  /* 0x000000ffff0b7224 */ /* 0x000fe200078e0a00 */
[----:B------:R-:W-:-:S06]  /*01c0*/  ISETP.NE.U32.AND P2, PT, R0, RZ, PT ;  /* 0x000000ff0000720c */ /* 0x000fcc0003f45070 */
[----:B0-----:R-:W0:Y:S02]  /*01d0*/  MUFU.RCP R4, R4 ;  /* 0x0000000400047308 */ /* 0x001e240000001000 */
[----:B0-----:R-:W-:-:S06]  /*01e0*/  VIADD R8, R4, 0xffffffe ;  /* 0x0ffffffe04087836 */ /* 0x001fcc0000000000 */
[----:B------:R0:W1:Y:S02]  /*01f0*/  F2I.FTZ.U32.TRUNC.NTZ R9, R8 ;  /* 0x0000000800097305 */ /* 0x000064000021f000 */
[----:B0-----:R-:W-:Y:S02]  /*0200*/  IMAD.MOV.U32 R8, RZ, RZ, RZ ;  /* 0x000000ffff087224 */ /* 0x001fe400078e00ff */
[----:B-1----:R-:W-:-:S04]  /*0210*/  IMAD R11, R11, R9, RZ ;  /* 0x000000090b0b7224 */ /* 0x002fc800078e02ff */
[----:B------:R-:W-:-:S06]  /*0220*/  IMAD.HI.U32 R6, R9, R11, R8 ;  /* 0x0000000b09067227 */ /* 0x000fcc00078e0008 */
[----:B------:R-:W-:-:S04]  /*0230*/  IMAD.HI.U32 R6, R6, R7, RZ ;  /* 0x0000000706067227 */ /* 0x000fc800078e00ff */
[----:B------:R-:W-:-:S04]  /*0240*/  IMAD.MOV R9, RZ, RZ, -R6 ;  /* 0x000000ffff097224 */ /* 0x000fc800078e0a06 */
[----:B------:R-:W-:-:S05]  /*0250*/  IMAD R7, R0, R9, R7 ;  /* 0x0000000900077224 */ /* 0x000fca00078e0207 */
[----:B------:R-:W-:-:S13]  /*0260*/  ISETP.GE.U32.AND P0, PT, R7, R0, PT ;  /* 0x000000000700720c */ /* 0x000fda0003f06070 */
[----:B------:R-:W-:Y:S02]  /*0270*/  @P0 IMAD.IADD R7, R7, 0x1, -R0 ;  /* 0x0000000107070824 */ /* 0x000fe400078e0a00 */
[----:B------:R-:W-:-:S03]  /*0280*/  @P0 VIADD R6, R6, 0x1 ;  /* 0x0000000106060836 */ /* 0x000fc60000000000 */
[----:B------:R-:W-:Y:S01]  /*0290*/  ISETP.GE.U32.AND P1, PT, R7, R0, PT ;  /* 0x000000000700720c */ /* 0x000fe20003f26070 */
[----:B------:R-:W-:-:S12]  /*02a0*/  IMAD.MOV.U32 R7, RZ, RZ, RZ ;  /* 0x000000ffff077224 */ /* 0x000fd800078e00ff */
[----:B------:R-:W-:Y:S01]  /*02b0*/  @P1 VIADD R6, R6, 0x1 ;  /* 0x0000000106061836 */ /* 0x000fe20000000000 */
[----:B------:R-:W-:Y:S01]  /*02c0*/  @!P2 LOP3.LUT R6, RZ, R0, RZ, 0x33, !PT ;  /* 0x00000000ff06a212 */ /* 0x000fe200078e33ff */
[----:B------:R-:W-:Y:S06]  /*02d0*/  BRA `(.L_x_2) ;  /* 0x0000000000107947 */ /* 0x000fec0003800000 */
.L_x_1:
[----:B------:R-:W-:-:S07]  /*02e0*/  MOV R4, 0x300 ;  /* 0x0000030000047802 */ /* 0x000fce0000000f00 */
[----:B------:R-:W-:Y:S05]  /*02f0*/  CALL.REL.NOINC `($__internal_0_$__cuda_sm20_div_u64) ;  /* 0x0000000400847944 */ /* 0x000fea0003c00000 */
[----:B------:R-:W-:Y:S02]  /*0300*/  IMAD.MOV.U32 R6, RZ, RZ, R8 ;  /* 0x000000ffff067224 */ /* 0x000fe400078e0008 */
[----:B------:R-:W-:-:S07]  /*0310*/  IMAD.MOV.U32 R7, RZ, RZ, R9 ;  /* 0x000000ffff077224 */ /* 0x000fce00078e0009 */
.L_x_2:
[----:B------:R-:W-:Y:S05]  /*0320*/  BSYNC.RECONVERGENT B0 ;  /* 0x0000000000007941 */ /* 0x000fea0003800200 */
.L_x_0:
[----:B------:R-:W-:Y:S01]  /*0330*/  IADD3 R2, P0, PT, R6, R2, RZ ;  /* 0x0000000206027210 */ /* 0x000fe20007f1e0ff */
[----:B------:R-:W0:Y:S01]  /*0340*/  LDCU.64 UR4, c[0x0][0x358] ;  /* 0x00006b00ff0477ac */ /* 0x000e220008000a00 */
[----:B------:R-:W-:Y:S02]  /*0350*/  BSSY.RECONVERGENT B0, `(.L_x_3) ;  /* 0x0000024000007945 */ /* 0x000fe40003800200 */
[C---:B------:R-:W-:Y:S01]  /*0360*/  LOP3.LUT R4, R2.reuse, 0x3, RZ, 0xc0, !PT ;  /* 0x0000000302047812 */ /* 0x040fe200078ec0ff */
[----:B------:R-:W-:Y:S01]  /*0370*/  IMAD.X R6, RZ, RZ, R7, P0 ;  /* 0x000000ffff067224 */ /* 0x000fe200000e0607 */
[----:B------:R-:W-:Y:S01]  /*0380*/  ISETP.GE.U32.AND P0, PT, R2, 0x3, PT ;  /* 0x000000030200780c */ /* 0x000fe20003f06070 */
[----:B------:R-:W1:Y:S01]  /*0390*/  LDCU.64 UR6, c[0x0][0x390] ;  /* 0x00007200ff0677ac */ /* 0x000e620008000a00 */
[----:B------:R-:W-:Y:S02]  /*03a0*/  ISETP.NE.U32.AND P1, PT, R4, 0x3, PT ;  /* 0x000000030400780c */ /* 0x000fe40003f25070 */
[----:B------:R-:W-:Y:S01]  /*03b0*/  ISETP.GE.U32.AND.EX P0, PT, R6, RZ, PT, P0 ;  /* 0x000000ff0600720c */ /* 0x000fe20003f06100 */
[----:B------:R-:W2:Y:S01]  /*03c0*/  LDCU.128 UR12, c[0x0][0x380] ;  /* 0x00007000ff0c77ac */ /* 0x000ea20008000c00 */
[----:B------:R-:W-:-:S13]  /*03d0*/  ISETP.NE.AND.EX P1, PT, RZ, RZ, PT, P1 ;  /* 0x000000ffff00720c */ /* 0x000fda0003f25310 */
[----:B01----:R-:W-:Y:S05]  /*03e0*/  @!P1 BRA `(.L_x_4) ;  /* 0x0000000000689947 */ /* 0x003fea0003800000 */
[----:B------:R-:W-:Y:S01]  /*03f0*/  VIADD R2, R2, 0x1 ;  /* 0x0000000102027836 */ /* 0x000fe20000000000 */
[C---:B------:R-:W-:Y:S01]  /*0400*/  SHF.L.U64.HI R17, R5.reuse, 0x3, R3 ;  /* 0x0000000305117819 */ /* 0x040fe20000010203 */
[----:B------:R-:W-:Y:S02]  /*0410*/  IMAD.SHL.U32 R15, R5, 0x8, RZ ;  /* 0x00000008050f7824 */ /* 0x000fe400078e00ff */
[----:B------:R-:W-:Y:S01]  /*0420*/  IMAD.MOV.U32 R4, RZ, RZ, RZ ;  /* 0x000000ffff047224 */ /* 0x000fe200078e00ff */
[----:B------:R-:W-:-:S07]  /*0430*/  LOP3.LUT R2, R2, 0x3, RZ, 0xc0, !PT ;  /* 0x0000000302027812 */ /* 0x000fce00078ec0ff */
.L_x_5:
[C---:B------:R-:W-:Y:S02]  /*0440*/  IADD3 R8, P2, PT, R15.reuse, UR6, RZ ;  /* 0x000000060f087c10 */ /* 0x040fe4000ff5e0ff */
[----:B--2---:R-:W-:Y:S02]  /*0450*/  IADD3 R10, P1, PT, R15, UR14, RZ ;  /* 0x0000000e0f0a7c10 */ /* 0x004fe4000ff3e0ff */
[C---:B------:R-:W-:Y:S02]  /*0460*/  IADD3.X R9, PT, PT, R17.reuse, UR7, RZ, P2, !PT ;  /* 0x0000000711097c10 */ /* 0x040fe400097fe4ff */
[----:B------:R-:W-:-:S04]  /*0470*/  IADD3.X R11, PT, PT, R17, UR15, RZ, P1, !PT ;  /* 0x0000000f110b7c10 */ /* 0x000fc80008ffe4ff */
[----:B------:R-:W2:Y:S04]  /*0480*/  LDG.E.64 R8, desc[UR4][R8.64] ;  /* 0x0000000408087981 */ /* 0x000ea8000c1e1b00 */
[----:B0-----:R-:W2:Y:S01]  /*0490*/  LDG.E.64 R6, desc[UR4][R10.64] ;  /* 0x000000040a067981 */ /* 0x001ea2000c1e1b00 */
[----:B------:R-:W-:Y:S01]  /*04a0*/  IADD3 R12, P1, PT, R15, UR12, RZ ;  /* 0x0000000c0f0c7c10 */ /* 0x000fe2000ff3e0ff */
[----:B------:R-:W-:Y:S01]  /*04b0*/  UMOV UR8, 0x33333333 ;  /* 0x3333333300087882 */ /* 0x000fe20000000000 */
[----:B------:R-:W-:Y:S02]  /*04c0*/  UMOV UR9, 0x3ff33333 ;  /* 0x3ff3333300097882 */ /* 0x000fe40000000000 */
[----:B------:R-:W-:Y:S02]  /*04d0*/  IADD3.X R13, PT, PT, R17, UR13, RZ, P1, !PT ;  /* 0x0000000d110d7c10 */ /* 0x000fe40008ffe4ff */
[----:B------:R-:W-:-:S04]  /*04e0*/  IADD3 R2, P1, PT, R2, -0x1, RZ ;  /* 0xffffffff02027810 */ /* 0x000fc80007f3e0ff */
[----:B------:R-:W-:Y:S02]  /*04f0*/  IADD3.X R4, PT, PT, R4, -0x1, RZ, P1, !PT ;  /* 0xffffffff04047810 */ /* 0x000fe40000ffe4ff */
[----:B------:R-:W-:-:S04]  /*0500*/  ISETP.NE.U32.AND P1, PT, R2, RZ, PT ;  /* 0x000000ff0200720c */ /* 0x000fc80003f25070 */
[----:B------:R-:W-:Y:S02]  /*0510*/  ISETP.NE.AND.EX P1, PT, R4, RZ, PT, P1 ;  /* 0x000000ff0400720c */ /* 0x000fe40003f25310 */
[C---:B------:R-:W-:Y:S02]  /*0520*/  IADD3 R5, P2, PT, R0.reuse, R5, RZ ;  /* 0x0000000500057210 */ /* 0x040fe40007f5e0ff */
[----:B------:R-:W-:-:S03]  /*0530*/  LEA R15, P3, R0, R15, 0x3 ;  /* 0x0000000f000f7211 */ /* 0x000fc600078618ff */
[----:B------:R-:W-:Y:S01]  /*0540*/  IMAD.X R3, RZ, RZ, R3, P2 ;  /* 0x000000ffff037224 */ /* 0x000fe200010e0603 */
[----:B------:R-:W-:Y:S01]  /*0550*/  LEA.HI.X R17, R0, R17, RZ, 0x3, P3 ;  /* 0x0000001100117211 */ /* 0x000fe200018f1cff */
[----:B--2---:R-:W-:-:S07]  /*0560*/  DFMA R6, R6, UR8, R8 ;  /* 0x0000000806067c2b */ /* 0x004fce0008000008 */
[----:B------:R0:W-:Y:S01]  /*0570*/  STG.E.64 desc[UR4][R12.64], R6 ;  /* 0x000000060c007986 */ /* 0x0001e2000c101b04 */
[----:B------:R-:W-:Y:S05]  /*0580*/  @P1 BRA `(.L_x_5) ;  /* 0xfffffffc00ac1947 */ /* 0x000fea000383ffff */
.L_x_4:
[----:B--2---:R-:W-:Y:S05]  /*0590*/  BSYNC.RECONVERGENT B0 ;  /* 0x0000000000007941 */ /* 0x004fea0003800200 */
.L_x_3:
[----:B------:R-:W-:Y:S05]  /*05a0*/  @!P0 EXIT ;  /* 0x000000000000894d */ /* 0x000fea0003800000 */
[----:B------:R-:W-:Y:S01]  /*05b0*/  IMAD.SHL.U32 R11, R0, 0x8, RZ ;  /* 0x00000008000b7824 */ /* 0x000fe200078e00ff */
[----:B------:R-:W-:Y:S01]  /*05c0*/  SHF.R.U32.HI R9, RZ, 0x1d, R0 ;  /* 0x0000001dff097819 */ /* 0x000fe20000011600 */
[----:B------:R-:W1:Y:S01]  /*05d0*/  LDCU.128 UR12, c[0x0][0x380] ;  /* 0x00007000ff0c77ac */ /* 0x000e620008000c00 */
[----:B------:R-:W2:Y:S05]  /*05e0*/  LDCU.128 UR8, c[0x0][0x390] ;  /* 0x00007200ff0877ac */ /* 0x000eaa0008000c00 */
.L_x_6:
[C---:B------:R-:W-:Y:S01]  /*05f0*/  IMAD.SHL.U32 R20, R5.reuse, 0x8, RZ ;  /* 0x0000000805147824 */ /* 0x040fe200078e00ff */
[----:B------:R-:W-:-:S04]  /*0600*/  SHF.L.U64.HI R2, R5, 0x3, R3 ;  /* 0x0000000305027819 */ /* 0x000fc80000010203 */
[C---:B-1-3--:R-:W-:Y:S02]  /*0610*/  IADD3 R18, P0, PT, R20.reuse, UR14, RZ ;  /* 0x0000000e14127c10 */ /* 0x04afe4000ff1e0ff */
[----:B--2---:R-:W-:Y:S02]  /*0620*/  IADD3 R26, P1, PT, R20, UR8, RZ ;  /* 0x00000008141a7c10 */ /* 0x004fe4000ff3e0ff */
[C---:B------:R-:W-:Y:S02]  /*0630*/  IADD3.X R19, PT, PT, R2.reuse, UR15, RZ, P0, !PT ;  /* 0x0000000f02137c10 */ /* 0x040fe400087fe4ff */
[----:B------:R-:W-:-:S03]  /*0640*/  IADD3.X R27, PT, PT, R2, UR9, RZ, P1, !PT ;  /* 0x00000009021b7c10 */ /* 0x000fc60008ffe4ff */
[----:B------:R-:W2:Y:S04]  /*0650*/  LDG.E.64 R14, desc[UR4][R18.64] ;  /* 0x00000004120e7981 */ /* 0x000ea8000c1e1b00 */
[----:B------:R-:W2:Y:S01]  /*0660*/  LDG.E.64 R16, desc[UR4][R26.64] ;  /* 0x000000041a107981 */ /* 0x000ea2000c1e1b00 */
[----:B------:R-:W-:Y:S01]  /*0670*/  UMOV UR6, 0x33333333 ;  /* 0x3333333300067882 */ /* 0x000fe20000000000 */
[----:B------:R-:W-:Y:S01]  /*0680*/  UMOV UR7, 0x3ff33333 ;  /* 0x3ff3333300077882 */ /* 0x000fe20000000000 */
[----:B------:R-:W-:Y:S02]  /*0690*/  IADD3 R20, P0, PT, R20, UR12, RZ ;  /* 0x0000000c14147c10 */ /* 0x000fe4000ff1e0ff */
[C---:B0-----:R-:W-:Y:S02]  /*06a0*/  IADD3 R12, P1, PT, R11.reuse, R18, RZ ;  /* 0x000000120b0c7210 */ /* 0x041fe40007f3e0ff */
[----:B------:R-:W-:-:S02]  /*06b0*/  IADD3 R6, P2, PT, R11, R26, RZ ;  /* 0x0000001a0b067210 */ /* 0x000fc40007f5e0ff */
[----:B------:R-:W-:Y:S01]  /*06c0*/  IADD3.X R21, PT, PT, R2, UR13, RZ, P0, !PT ;  /* 0x0000000d02157c10 */ /* 0x000fe200087fe4ff */
[C---:B------:R-:W-:Y:S02]  /*06d0*/  IMAD.X R13, R9.reuse, 0x1, R19, P1 ;  /* 0x00000001090d7824 */ /* 0x040fe400008e0613 */
[----:B------:R-:W-:Y:S01]  /*06e0*/  IMAD.X R7, R9, 0x1, R27, P2 ;  /* 0x0000000109077824 */ /* 0x000fe200010e061b */
[----:B--2---:R-:W-:-:S07]  /*06f0*/  DFMA R22, R14, UR6, R16 ;  /* 0x000000060e167c2b */ /* 0x004fce0008000010 */
[----:B------:R0:W-:Y:S04]  /*0700*/  STG.E.64 desc[UR4][R20.64], R22 ;  /* 0x0000001614007986 */ /* 0x0001e8000c101b04 */
[----:B------:R-:W2:Y:S04]  /*0710*/  LDG.E.64 R24, desc[UR4][R12.64] ;  /* 0x000000040c187981 */ /* 0x000ea8000c1e1b00 */
[----:B------:R-:W2:Y:S01]  /*0720*/  LDG.E.64 R26, desc[UR4][R6.64] ;  /* 0x00000004061a7981 */ /* 0x000ea2000c1e1b00 */
[C---:B------:R-:W-:Y:S02]  /*0730*/  IADD3 R16, P0, PT, R11.reuse, R20, RZ ;  /* 0x000000140b107210 */ /* 0x040fe40007f1e0ff */
[----:B------:R-:W-:-:S02]  /*0740*/  IADD3 R14, P1, PT, R11, R12, RZ ;  /* 0x0000000c0b0e7210 */ /* 0x000fc40007f3e0ff */
[----:B------:R-:W-:Y:S01]  /*0750*/  IADD3 R18, P2, PT, R11, R6, RZ ;  /* 0x000000060b127210 */ /* 0x000fe20007f5e0ff */
[C---:B------:R-:W-:Y:S02]  /*0760*/  IMAD.X R17, R9.reuse, 0x1, R21, P0 ;  /* 0x0000000109117824 */ /* 0x040fe400000e0615 */
[C---:B------:R-:W-:Y:S02]  /*0770*/  IMAD.X R15, R9.reuse, 0x1, R13, P1 ;  /* 0x00000001090f7824 */ /* 0x040fe400008e060d */
[----:B------:R-:W-:Y:S01]  /*0780*/  IMAD.X R19, R9, 0x1, R7, P2 ;  /* 0x0000000109137824 */ /* 0x000fe200010e0607 */
[----:B--2---:R-:W-:-:S07]  /*0790*/  DFMA R24, R24, UR6, R26 ;  /* 0x0000000618187c2b */ /* 0x004fce000800001a */
[----:B------:R1:W-:Y:S04]  /*07a0*/  STG.E.64 desc[UR4][R16.64], R24 ;  /* 0x0000001810007986 */ /* 0x0003e8000c101b04 */
[----:B0-----:R-:W2:Y:S04]  /*07b0*/  LDG.E.64 R20, desc[UR4][R14.64] ;  /* 0x000000040e147981 */ /* 0x001ea8000c1e1b00 */
        /* <DEDUP_REMOVED lines=9> */
[----:B-1----:R-:W2:Y:S04]  /*0850*/  LDG.E.64 R16, desc[UR4][R22.64] ;  /* 0x0000000416107981 */ /* 0x002ea8000c1e1b00 */
[----:B------:R-:W2:Y:S01]  /*0860*/  LDG.E.64 R14, desc[UR4][R26.64] ;  /* 0x000000041a0e7981 */ /* 0x000ea2000c1e1b00 */
[----:B------:R-:W-:-:S05]  /*0870*/  IADD3 R18, P0, PT, R11, R6, RZ ;  /* 0x000000060b127210 */ /* 0x000fca0007f1e0ff */
[----:B------:R-:W-:Y:S01]  /*0880*/  IMAD.X R19, R9, 0x1, R7, P0 ;  /* 0x0000000109137824 */ /* 0x000fe200000e0607 */
[----:B------:R-:W-:-:S04]  /*0890*/  LEA R5, P0, R0, R5, 0x2 ;  /* 0x0000000500057211 */ /* 0x000fc800078010ff */
[----:B------:R-:W-:Y:S02]  /*08a0*/  LEA.HI.X R3, R0, R3, RZ, 0x2, P0 ;  /* 0x0000000300037211 */ /* 0x000fe400000f14ff */
[----:B------:R-:W-:-:S04]  /*08b0*/  ISETP.GE.U32.AND P0, PT, R5, UR10, PT ;  /* 0x0000000a05007c0c */ /* 0x000fc8000bf06070 */
[----:B------:R-:W-:Y:S01]  /*08c0*/  ISETP.GE.AND.EX P0, PT, R3, UR11, PT, P0 ;  /* 0x0000000b03007c0c */ /* 0x000fe2000bf06300 */
[----:B--2---:R-:W-:-:S07]  /*08d0*/  DFMA R14, R16, UR6, R14 ;  /* 0x00000006100e7c2b */ /* 0x004fce000800000e */
[----:B------:R3:W-:Y:S05]  /*08e0*/  STG.E.64 desc[UR4][R18.64], R14 ;  /* 0x0000000e12007986 */ /* 0x0007ea000c101b04 */
[----:B------:R-:W-:Y:S05]  /*08f0*/  @!P0 BRA `(.L_x_6) ;  /* 0xfffffffc003c8947 */ /* 0x000fea000383ffff */
[----:B------:R-:W-:Y:S05]  /*0900*/  EXIT ;  /* 0x000000000000794d */ /* 0x000fea0003800000 */
        .weak           $__internal_0_$__cuda_sm20_div_u64
        .type           $__internal_0_$__cuda_sm20_div_u64,@function
        .size           $__internal_0_$__cuda_sm20_div_u64,(.L_x_9 - $__internal_0_$__cuda_sm20_div_u64)
$__internal_0_$__cuda_sm20_div_u64:
[----:B------:R-:W-:Y:S02]  /*0910*/  IMAD.MOV.U32 R12, RZ, RZ, R0 ;  /* 0x000000ffff0c7224 */ /* 0x000fe400078e0000 */
[----:B------:R-:W-:-:S04]  /*0920*/  IMAD.MOV.U32 R13, RZ, RZ, RZ ;  /* 0x000000ffff0d7224 */ /* 0x000fc800078e00ff */
[----:B------:R-:W0:Y:S08]  /*0930*/  I2F.U64.RP R12, R12 ;  /* 0x0000000c000c7312 */ /* 0x000e300000309000 */
[----:B0-----:R-:W0:Y:S02]  /*0940*/  MUFU.RCP R8, R12 ;  /* 0x0000000c00087308 */ /* 0x001e240000001000 */
[----:B0-----:R-:W-:-:S06]  /*0950*/  VIADD R8, R8, 0x1ffffffe ;  /* 0x1ffffffe08087836 */ /* 0x001fcc0000000000 */
[----:B------:R-:W0:Y:S02]  /*0960*/  F2I.U64.TRUNC R8, R8 ;  /* 0x0000000800087311 */ /* 0x000e24000020d800 */
[----:B0-----:R-:W-:-:S04]  /*0970*/  IMAD.WIDE.U32 R10, R8, R0, RZ ;  /* 0x00000000080a7225 */ /* 0x001fc800078e00ff */
[----:B------:R-:W-:Y:S01]  /*0980*/  IMAD R11, R9, R0, R11 ;  /* 0x00000000090b7224 */ /* 0x000fe200078e020b */
[----:B------:R-:W-:-:S05]  /*0990*/  IADD3 R15, P0, PT, RZ, -R10, RZ ;  /* 0x8000000aff0f7210 */ /* 0x000fca0007f1e0ff */
[----:B------:R-:W-:-:S04]  /*09a0*/  IMAD.HI.U32 R10, R8, R15, RZ ;  /* 0x0000000f080a7227 */ /* 0x000fc800078e00ff */
[----:B------:R-:W-:Y:S02]  /*09b0*/  IMAD.X R17, RZ, RZ, ~R11, P0 ;  /* 0x000000ffff117224 */ /* 0x000fe400000e0e0b */
[----:B------:R-:W-:Y:S02]  /*09c0*/  IMAD.MOV.U32 R11, RZ, RZ, R8 ;  /* 0x000000ffff0b7224 */ /* 0x000fe400078e0008 */
[-C--:B------:R-:W-:Y:S02]  /*09d0*/  IMAD R13, R9, R17.reuse, RZ ;  /* 0x00000011090d7224 */ /* 0x080fe400078e02ff */
[----:B------:R-:W-:-:S04]  /*09e0*/  IMAD.WIDE.U32 R10, P0, R8, R17, R10 ;  /* 0x00000011080a7225 */ /* 0x000fc8000780000a */
[----:B------:R-:W-:-:S04]  /*09f0*/  IMAD.HI.U32 R17, R9, R17, RZ ;  /* 0x0000001109117227 */ /* 0x000fc800078e00ff */
[----:B------:R-:W-:-:S05]  /*0a00*/  IMAD.HI.U32 R10, P1, R9, R15, R10 ;  /* 0x0000000f090a7227 */ /* 0x000fca000782000a */
[----:B------:R-:W-:Y:S01]  /*0a10*/  IADD3 R11, P2, PT, R13, R10, RZ ;  /* 0x0000000a0d0b7210 */ /* 0x000fe20007f5e0ff */
[----:B------:R-:W-:-:S04]  /*0a20*/  IMAD.X R10, R17, 0x1, R9, P0 ;  /* 0x00000001110a7824 */ /* 0x000fc800000e0609 */
[----:B------:R-:W-:Y:S01]  /*0a30*/  IMAD.WIDE.U32 R8, R11, R0, RZ ;  /* 0x000000000b087225 */ /* 0x000fe200078e00ff */
[----:B------:R-:W-:Y:S02]  /*0a40*/  IADD3.X R13, PT, PT, RZ, RZ, R10, P2, P1 ;  /* 0x000000ffff0d7210 */ /* 0x000fe400017e240a */
[----:B------:R-:W-:-:S03]  /*0a50*/  IADD3 R15, P0, PT, RZ, -R8, RZ ;  /* 0x80000008ff0f7210 */ /* 0x000fc60007f1e0ff */
[----:B------:R-:W-:Y:S02]  /*0a60*/  IMAD R8, R13, R0, R9 ;  /* 0x000000000d087224 */ /* 0x000fe400078e0209 */
[----:B------:R-:W-:Y:S02]  /*0a70*/  IMAD.MOV.U32 R9, RZ, RZ, RZ ;  /* 0x000000ffff097224 */ /* 0x000fe400078e00ff */
[----:B------:R-:W-:-:S04]  /*0a80*/  IMAD.HI.U32 R10, R11, R15, RZ ;  /* 0x0000000f0b0a7227 */ /* 0x000fc800078e00ff */
[----:B------:R-:W-:-:S04]  /*0a90*/  IMAD.X R8, RZ, RZ, ~R8, P0 ;  /* 0x000000ffff087224 */ /* 0x000fc800000e0e08 */
[----:B------:R-:W-:-:S04]  /*0aa0*/  IMAD.WIDE.U32 R10, P0, R11, R8, R10 ;  /* 0x000000080b0a7225 */ /* 0x000fc8000780000a */
[C---:B------:R-:W-:Y:S02]  /*0ab0*/  IMAD R12, R13.reuse, R8, RZ ;  /* 0x000000080d0c7224 */ /* 0x040fe400078e02ff */
[----:B------:R-:W-:-:S04]  /*0ac0*/  IMAD.HI.U32 R11, P1, R13, R15, R10 ;  /* 0x0000000f0d0b7227 */ /* 0x000fc8000782000a */
[----:B------:R-:W-:Y:S01]  /*0ad0*/  IMAD.HI.U32 R8, R13, R8, RZ ;  /* 0x000000080d087227 */ /* 0x000fe200078e00ff */
[----:B------:R-:W-:-:S03]  /*0ae0*/  IADD3 R11, P2, PT, R12, R11, RZ ;  /* 0x0000000b0c0b7210 */ /* 0x000fc60007f5e0ff */
[----:B------:R-:W-:Y:S02]  /*0af0*/  IMAD.X R13, R8, 0x1, R13, P0 ;  /* 0x00000001080d7824 */ /* 0x000fe400000e060d */
[----:B------:R-:W-:-:S03]  /*0b00*/  IMAD.HI.U32 R8, R11, R7, RZ ;  /* 0x000000070b087227 */ /* 0x000fc600078e00ff */
[----:B------:R-:W-:Y:S01]  /*0b10*/  IADD3.X R13, PT, PT, RZ, RZ, R13, P2, P1 ;  /* 0x000000ffff0d7210 */ /* 0x000fe200017e240d */
[----:B------:R-:W-:-:S04]  /*0b20*/  IMAD.WIDE.U32 R8, R11, R6, R8 ;  /* 0x000000060b087225 */ /* 0x000fc800078e0008 */
[C---:B------:R-:W-:Y:S02]  /*0b30*/  IMAD R11, R13.reuse, R6, RZ ;  /* 0x000000060d0b7224 */ /* 0x040fe400078e02ff */
[----:B------:R-:W-:-:S04]  /*0b40*/  IMAD.HI.U32 R8, P0, R13, R7, R8 ;  /* 0x000000070d087227 */ /* 0x000fc80007800008 */
[----:B------:R-:W-:Y:S01]  /*0b50*/  IMAD.HI.U32 R13, R13, R6, RZ ;  /* 0x000000060d0d7227 */ /* 0x000fe200078e00ff */
[----:B------:R-:W-:-:S03]  /*0b60*/  IADD3 R11, P1, PT, R11, R8, RZ ;  /* 0x000000080b0b7210 */ /* 0x000fc60007f3e0ff */
[----:B------:R-:W-:-:S04]  /*0b70*/  IMAD.X R8, RZ, RZ, R13, P0 ;  /* 0x000000ffff087224 */ /* 0x000fc800000e060d */
[----:B------:R-:W-:Y:S02]  /*0b80*/  IMAD.X R13, RZ, RZ, R8, P1 ;  /* 0x000000ffff0d7224 */ /* 0x000fe400008e0608 */
[----:B------:R-:W-:-:S04]  /*0b90*/  IMAD.WIDE.U32 R8, R11, R0, RZ ;  /* 0x000000000b087225 */ /* 0x000fc800078e00ff */
[----:B------:R-:W-:Y:S01]  /*0ba0*/  IMAD R9, R13, R0, R9 ;  /* 0x000000000d097224 */ /* 0x000fe200078e0209 */
[----:B------:R-:W-:-:S04]  /*0bb0*/  IADD3 R15, P0, PT, -R8, R7, RZ ;  /* 0x00000007080f7210 */ /* 0x000fc80007f1e1ff */
[-C--:B------:R-:W-:Y:S01]  /*0bc0*/  IADD3 R7, P1, PT, -R0, R15.reuse, RZ ;  /* 0x0000000f00077210 */ /* 0x080fe20007f3e1ff */
[----:B------:R-:W-:Y:S01]  /*0bd0*/  IMAD.X R10, R6, 0x1, ~R9, P0 ;  /* 0x00000001060a7824 */ /* 0x000fe200000e0e09 */
[----:B------:R-:W-:Y:S02]  /*0be0*/  ISETP.GE.U32.AND P0, PT, R15, R0, PT ;  /* 0x000000000f00720c */ /* 0x000fe40003f06070 */
[----:B------:R-:W-:Y:S02]  /*0bf0*/  IADD3 R6, P2, PT, R11, 0x1, RZ ;  /* 0x000000010b067810 */ /* 0x000fe40007f5e0ff */
[C---:B------:R-:W-:Y:S02]  /*0c00*/  ISETP.GE.U32.AND.EX P0, PT, R10.reuse, RZ, PT, P0 ;  /* 0x000000ff0a00720c */ /* 0x040fe40003f06100 */
[----:B------:R-:W-:Y:S01]  /*0c10*/  IADD3.X R9, PT, PT, R10, -0x1, RZ, P1, !PT ;  /* 0xffffffff0a097810 */ /* 0x000fe20000ffe4ff */
[----:B------:R-:W-:Y:S01]  /*0c20*/  IMAD.X R8, RZ, RZ, R13, P2 ;  /* 0x000000ffff087224 */ /* 0x000fe200010e060d */
[----:B------:R-:W-:-:S02]  /*0c30*/  SEL R7, R7, R15, P0 ;  /* 0x0000000f07077207 */ /* 0x000fc40000000000 */
[----:B------:R-:W-:Y:S02]  /*0c40*/  SEL R11, R6, R11, P0 ;  /* 0x0000000b060b7207 */ /* 0x000fe40000000000 */
[----:B------:R-:W-:Y:S02]  /*0c50*/  SEL R9, R9, R10, P0 ;  /* 0x0000000a09097207 */ /* 0x000fe40000000000 */
[----:B------:R-:W-:Y:S02]  /*0c60*/  SEL R6, R8, R13, P0 ;  /* 0x0000000d08067207 */ /* 0x000fe40000000000 */
[----:B------:R-:W-:Y:S01]  /*0c70*/  ISETP.GE.U32.AND P0, PT, R7, R0, PT ;  /* 0x000000000700720c */ /* 0x000fe20003f06070 */
[----:B------:R-:W-:Y:S01]  /*0c80*/  IMAD.MOV.U32 R7, RZ, RZ, 0x0 ;  /* 0x00000000ff077424 */ /* 0x000fe200078e00ff */
[----:B------:R-:W-:Y:S02]  /*0c90*/  IADD3 R8, P2, PT, R11, 0x1, RZ ;  /* 0x000000010b087810 */ /* 0x000fe40007f5e0ff */
[----:B------:R-:W-:-:S02]  /*0ca0*/  ISETP.GE.U32.AND.EX P0, PT, R9, RZ, PT, P0 ;  /* 0x000000ff0900720c */ /* 0x000fc40003f06100 */
[----:B------:R-:W-:Y:S01]  /*0cb0*/  ISETP.NE.U32.AND P1, PT, R0, RZ, PT ;  /* 0x000000ff0000720c */ /* 0x000fe20003f25070 */
[----:B------:R-:W-:Y:S01]  /*0cc0*/  IMAD.X R9, RZ, RZ, R6, P2 ;  /* 0x000000ffff097224 */ /* 0x000fe200010e0606 */
[----:B------:R-:W-:Y:S02]  /*0cd0*/  SEL R8, R8, R11, P0 ;  /* 0x0000000b08087207 */ /* 0x000fe40000000000 */
[----:B------:R-:W-:Y:S02]  /*0ce0*/  ISETP.NE.AND.EX P1, PT, RZ, RZ, PT, P1 ;  /* 0x000000ffff00720c */ /* 0x000fe40003f25310 */
[----:B------:R-:W-:Y:S01]  /*0cf0*/  SEL R9, R9, R6, P0 ;  /* 0x0000000609097207 */ /* 0x000fe20000000000 */
[----:B------:R-:W-:Y:S01]  /*0d00*/  IMAD.MOV.U32 R6, RZ, RZ, R4 ;  /* 0x000000ffff067224 */ /* 0x000fe200078e0004 */
[----:B------:R-:W-:Y:S02]  /*0d10*/  SEL R8, R8, 0xffffffff, P1 ;  /* 0xffffffff08087807 */ /* 0x000fe40000800000 */
[----:B------:R-:W-:Y:S01]  /*0d20*/  SEL R9, R9, 0xffffffff, P1 ;  /* 0xffffffff09097807 */ /* 0x000fe20000800000 */
[----:B------:R-:W-:Y:S06]  /*0d30*/  RET.REL.NODEC R6 `(_Z6daxpy2PdS_S_l) ;  /* 0xfffffff006b07950 */ /* 0x000fec0003c3ffff */
.L_x_7:
[----:B------:R-:W-:-:S00]  /*0d40*/  BRA `(.L_x_7) ;  /* 0xfffffffc00fc7947 */ /* 0x000fc0000383ffff */
[----:B------:R-:W-:-:S00]  /*0d50*/  NOP ;  /* 0x0000000000007918 */ /* 0x000fc00000000000 */
        /* <DEDUP_REMOVED lines=10> */
.L_x_9:


//--------------------- .text._Z5daxpyPdS_S_l     --------------------------
	.section	.text._Z5daxpyPdS_S_l,"ax",@progbits
	.align	128
        .global         _Z5daxpyPdS_S_l
        .type           _Z5daxpyPdS_S_l,@function
        .size           _Z5daxpyPdS_S_l,(.L_x_11 - _Z5daxpyPdS_S_l)
        .other          _Z5daxpyPdS_S_l,@"STO_CUDA_ENTRY STV_DEFAULT"
_Z5daxpyPdS_S_l:
.text._Z5daxpyPdS_S_l:
[----:B------:R-:W-:Y:S01]  /*0000*/  LDC R1, c[0x0][0x37c] ;  /* 0x0000df00ff017b82 */ /* 0x000fe20000000800 */
[----:B------:R-:W0:Y:S01]  /*0010*/  S2R R0, SR_TID.X ;  /* 0x0000000000007919 */ /* 0x000e220000002100 */
[----:B------:R-:W0:Y:S01]  /*0020*/  LDCU UR4, c[0x0][0x360] ;  /* 0x00006c00ff0477ac */ /* 0x000e220008000800 */
[----:B------:R-:W0:Y:S01]  /*0030*/  S2R R3, SR_CTAID.X ;  /* 0x0000000000037919 */ /* 0x000e220000002500 */
[----:B------:R-:W1:Y:S01]  /*0040*/  LDCU.64 UR6, c[0x0][0x398] ;  /* 0x00007300ff0677ac */ /* 0x000e620008000a00 */
[----:B0-----:R-:W-:-:S05]  /*0050*/  IMAD R0, R3, UR4, R0 ;  /* 0x0000000403007c24 */ /* 0x001fca000f8e0200 */
[----:B-1----:R-:W-:Y:S02]  /*0060*/  ISETP.GE.U32.AND P0, PT, R0, UR6, PT ;  /* 0x0000000600007c0c */ /* 0x002fe4000bf06070 */
[----:B------:R-:W-:-:S04]  /*0070*/  SHF.R.S32.HI R3, RZ, 0x1f, R0 ;  /* 0x0000001fff037819 */ /* 0x000fc80000011400 */
[----:B------:R-:W-:-:S13]  /*0080*/  ISETP.GE.AND.EX P0, PT, R3, UR7, PT, P0 ;  /* 0x0000000703007c0c */ /* 0x000fda000bf06300 */
[----:B------:R-:W-:Y:S05]  /*0090*/  @P0 EXIT ;  /* 0x000000000000094d */ /* 0x000fea0003800000 */
[----:B------:R-:W0:Y:S01]  /*00a0*/  LDCU.64 UR6, c[0x0][0x390] ;  /* 0x00007200ff0677ac */ /* 0x000e220008000a00 */
[C---:B------:R-:W-:Y:S01]  /*00b0*/  IMAD.SHL.U32 R8, R0.reuse, 0x8, RZ ;  /* 0x0000000800087824 */ /* 0x040fe200078e00ff */
[----:B------:R-:W-:Y:S01]  /*00c0*/  SHF.L.U64.HI R0, R0, 0x3, R3 ;  /* 0x0000000300007819 */ /* 0x000fe20000010203 */
[----:B------:R-:W1:Y:S01]  /*00d0*/  LDCU.128 UR8, c[0x0][0x380] ;  /* 0x00007000ff0877ac */ /* 0x000e620008000c00 */
[----:B------:R-:W2:Y:S02]  /*00e0*/  LDCU.64 UR4, c[0x0][0x358] ;  /* 0x00006b00ff0477ac */ /* 0x000ea40008000a00 */
[C---:B0-----:R-:W-:Y:S02]  /*00f0*/  IADD3 R4, P1, PT, R8.reuse, UR6, RZ ;  /* 0x0000000608047c10 */ /* 0x041fe4000ff3e0ff */
[----:B-1----:R-:W-:Y:S02]  /*0100*/  IADD3 R6, P0, PT, R8, UR10, RZ ;  /* 0x0000000a08067c10 */ /* 0x002fe4000ff1e0ff */
[----:B------:R-:W-:-:S02]  /*0110*/  IADD3.X R5, PT, PT, R0, UR7, RZ, P1, !PT ;  /* 0x0000000700057c10 */ /* 0x000fc40008ffe4ff */
[----:B------:R-:W-:-:S04]  /*0120*/  IADD3.X R7, PT, PT, R0, UR11, RZ, P0, !PT ;  /* 0x0000000b00077c10 */ /* 0x000fc800087fe4ff */
[----:B--2---:R-:W2:Y:S04]  /*0130*/  LDG.E.64 R4, desc[UR4][R4.64] ;  /* 0x0000000404047981 */ /* 0x004ea8000c1e1b00 */
[----:B------:R-:W2:Y:S01]  /*0140*/  LDG.E.64 R2, desc[UR4][R6.64] ;  /* 0x0000000406027981 */ /* 0x000ea2000c1e1b00 */
[----:B------:R-:W-:Y:S01]  /*0150*/  IADD3 R8, P0, PT, R8, UR8, RZ ;  /* 0x0000000808087c10 */ /* 0x000fe2000ff1e0ff */
[----:B------:R-:W-:Y:S01]  /*0160*/  UMOV UR6, 0x33333333 ;  /* 0x3333333300067882 */ /* 0x000fe20000000000 */
[----:B------:R-:W-:Y:S02]  /*0170*/  UMOV UR7, 0x3ff33333 ;  /* 0x3ff3333300077882 */ /* 0x000fe40000000000 */
[----:B------:R-:W-:Y:S01]  /*0180*/  IADD3.X R9, PT, PT, R0, UR9, RZ, P0, !PT ;  /* 0x0000000900097c10 */ /* 0x000fe200087fe4ff */
[----:B--2---:R-:W-:-:S07]  /*0190*/  DFMA R2, R2, UR6, R4 ;  /* 0x0000000602027c2b */ /* 0x004fce0008000004 */
[----:B------:R-:W-:Y:S01]  /*01a0*/  STG.E.64 desc[UR4][R8.64], R2 ;  /* 0x0000000208007986 */ /* 0x000fe2000c101b04 */
[----:B------:R-:W-:Y:S05]  /*01b0*/  EXIT ;  /* 0x000000000000794d */ /* 0x000fea0003800000 */
.L_x_8:
        /* <DEDUP_REMOVED lines=12> */
.L_x_11:


//--------------------- .nv.shared.reserved.0     --------------------------
	.section	.nv.shared.reserved.0,"aw",@nobits
	.weak		__nv_reservedSMEM_offset_0_alias
	.size		__nv_reservedSMEM_offset_0_alias, 0, 64
	.other		__nv_reservedSMEM_offset_0_alias,@"STO_CUDA_RESERVED_SHARED STV_DEFAULT"
__nv_reservedSMEM_offset_0_alias:
	.zero		0
	.zero		64


//--------------------- .nv.constant0._Z6daxpy2PdS_S_l --------------------------
	.section	.nv.constant0._Z6daxpy2PdS_S_l,"a",@progbits
	.sectionflags	@""
	.align	4
.nv.constant0._Z6daxpy2PdS_S_l:
	.zero		928


//--------------------- .nv.constant0._Z5daxpyPdS_S_l --------------------------
	.section	.nv.constant0._Z5daxpyPdS_S_l,"a",@progbits
	.sectionflags	@""
	.align	4
.nv.constant0._Z5daxpyPdS_S_l:
	.zero		928


//--------------------- SYMBOLS --------------------------

	.type		.nv.reservedSmem.offset0,@object
	.size		.nv.reservedSmem.offset0,0x4
